//
// Generated by NVIDIA NVVM Compiler
//
// Compiler Build ID: CL-36424714
// Cuda compilation tools, release 13.0, V13.0.88
// Based on NVVM 20.0.0
//

.version 9.0
.target sm_100
.address_size 64

	// .globl	_Z4scanPiS_

.visible .entry _Z4scanPiS_(
	.param .u64 .ptr .align 1 _Z4scanPiS__param_0,
	.param .u64 .ptr .align 1 _Z4scanPiS__param_1
)
{
	.reg .pred 	%p<9>;
	.reg .b32 	%r<41>;
	.reg .b64 	%rd<93>;

	ld.param.u64 	%rd18, [_Z4scanPiS__param_0];
	ld.param.u64 	%rd19, [_Z4scanPiS__param_1];
	cvta.to.global.u64 	%rd80, %rd19;
	mov.u32 	%r2, %tid.x;
	mov.u32 	%r3, %ctaid.x;
	mov.u32 	%r4, %ntid.x;
	mad.lo.s32 	%r1, %r3, %r4, %r2;
	setp.gt.s32 	%p1, %r1, 127;
	@%p1 bra 	$L__BB0_23;
	cvta.to.global.u64 	%rd2, %rd18;
	bar.sync 	0;
	setp.gt.s32 	%p2, %r1, 0;
	mul.wide.s32 	%rd20, %r1, 4;
	add.s64 	%rd3, %rd80, %rd20;
	@%p2 bra 	$L__BB0_3;
	add.s64 	%rd27, %rd2, %rd20;
	ld.global.u32 	%r9, [%rd27];
	st.global.u32 	[%rd3], %r9;
	mov.u64 	%rd82, %rd2;
	bra.uni 	$L__BB0_4;
$L__BB0_3:
	mul.wide.u32 	%rd21, %r1, 4;
	add.s64 	%rd22, %rd2, %rd21;
	ld.global.u32 	%r5, [%rd22];
	add.s32 	%r6, %r1, -1;
	mul.wide.u32 	%rd23, %r6, 4;
	add.s64 	%rd24, %rd2, %rd23;
	ld.global.u32 	%r7, [%rd24];
	add.s32 	%r8, %r7, %r5;
	add.s64 	%rd25, %rd80, %rd21;
	st.global.u32 	[%rd25], %r8;
	mov.u64 	%rd82, %rd80;
	mov.u64 	%rd80, %rd2;
$L__BB0_4:
	bar.sync 	0;
	setp.lt.s32 	%p3, %r1, 2;
	@%p3 bra 	$L__BB0_6;
	mul.wide.u32 	%rd28, %r1, 4;
	add.s64 	%rd29, %rd82, %rd28;
	ld.global.u32 	%r10, [%rd29];
	add.s32 	%r11, %r1, -2;
	mul.wide.u32 	%rd30, %r11, 4;
	add.s64 	%rd31, %rd82, %rd30;
	ld.global.u32 	%r12, [%rd31];
	add.s32 	%r13, %r12, %r10;
	add.s64 	%rd32, %rd80, %rd28;
	st.global.u32 	[%rd32], %r13;
	mov.u64 	%rd84, %rd80;
	bra.uni 	$L__BB0_7;
$L__BB0_6:
	add.s64 	%rd34, %rd82, %rd20;
	ld.global.u32 	%r14, [%rd34];
	add.s64 	%rd35, %rd80, %rd20;
	st.global.u32 	[%rd35], %r14;
	mov.u64 	%rd84, %rd82;
	mov.u64 	%rd82, %rd80;
$L__BB0_7:
	bar.sync 	0;
	setp.lt.s32 	%p4, %r1, 4;
	@%p4 bra 	$L__BB0_9;
	mul.wide.u32 	%rd36, %r1, 4;
	add.s64 	%rd37, %rd84, %rd36;
	ld.global.u32 	%r15, [%rd37];
	add.s32 	%r16, %r1, -4;
	mul.wide.u32 	%rd38, %r16, 4;
	add.s64 	%rd39, %rd84, %rd38;
	ld.global.u32 	%r17, [%rd39];
	add.s32 	%r18, %r17, %r15;
	add.s64 	%rd40, %rd82, %rd36;
	st.global.u32 	[%rd40], %r18;
	mov.u64 	%rd86, %rd82;
	bra.uni 	$L__BB0_10;
$L__BB0_9:
	add.s64 	%rd42, %rd84, %rd20;
	ld.global.u32 	%r19, [%rd42];
	add.s64 	%rd43, %rd82, %rd20;
	st.global.u32 	[%rd43], %r19;
	mov.u64 	%rd86, %rd84;
	mov.u64 	%rd84, %rd82;
$L__BB0_10:
	bar.sync 	0;
	setp.lt.s32 	%p5, %r1, 8;
	@%p5 bra 	$L__BB0_12;
	mul.wide.u32 	%rd44, %r1, 4;
	add.s64 	%rd45, %rd86, %rd44;
	ld.global.u32 	%r20, [%rd45];
	add.s32 	%r21, %r1, -8;
	mul.wide.u32 	%rd46, %r21, 4;
	add.s64 	%rd47, %rd86, %rd46;
	ld.global.u32 	%r22, [%rd47];
	add.s32 	%r23, %r22, %r20;
	add.s64 	%rd48, %rd84, %rd44;
	st.global.u32 	[%rd48], %r23;
	mov.u64 	%rd88, %rd84;
	bra.uni 	$L__BB0_13;
$L__BB0_12:
	add.s64 	%rd50, %rd86, %rd20;
	ld.global.u32 	%r24, [%rd50];
	add.s64 	%rd51, %rd84, %rd20;
	st.global.u32 	[%rd51], %r24;
	mov.u64 	%rd88, %rd86;
	mov.u64 	%rd86, %rd84;
$L__BB0_13:
	bar.sync 	0;
	setp.lt.s32 	%p6, %r1, 16;
	@%p6 bra 	$L__BB0_15;
	mul.wide.u32 	%rd52, %r1, 4;
	add.s64 	%rd53, %rd88, %rd52;
	ld.global.u32 	%r25, [%rd53];
	add.s32 	%r26, %r1, -16;
	mul.wide.u32 	%rd54, %r26, 4;
	add.s64 	%rd55, %rd88, %rd54;
	ld.global.u32 	%r27, [%rd55];
	add.s32 	%r28, %r27, %r25;
	add.s64 	%rd56, %rd86, %rd52;
	st.global.u32 	[%rd56], %r28;
	mov.u64 	%rd90, %rd86;
	bra.uni 	$L__BB0_16;
$L__BB0_15:
	add.s64 	%rd58, %rd88, %rd20;
	ld.global.u32 	%r29, [%rd58];
	add.s64 	%rd59, %rd86, %rd20;
	st.global.u32 	[%rd59], %r29;
	mov.u64 	%rd90, %rd88;
	mov.u64 	%rd88, %rd86;
$L__BB0_16:
	bar.sync 	0;
	setp.lt.s32 	%p7, %r1, 32;
	@%p7 bra 	$L__BB0_18;
	mul.wide.u32 	%rd60, %r1, 4;
	add.s64 	%rd61, %rd90, %rd60;
	ld.global.u32 	%r30, [%rd61];
	add.s32 	%r31, %r1, -32;
	mul.wide.u32 	%rd62, %r31, 4;
	add.s64 	%rd63, %rd90, %rd62;
	ld.global.u32 	%r32, [%rd63];
	add.s32 	%r33, %r32, %r30;
	add.s64 	%rd64, %rd88, %rd60;
	st.global.u32 	[%rd64], %r33;
	mov.u64 	%rd89, %rd88;
	bra.uni 	$L__BB0_19;
$L__BB0_18:
	add.s64 	%rd66, %rd90, %rd20;
	ld.global.u32 	%r34, [%rd66];
	add.s64 	%rd67, %rd88, %rd20;
	st.global.u32 	[%rd67], %r34;
	mov.u64 	%rd89, %rd90;
	mov.u64 	%rd90, %rd88;
$L__BB0_19:
	bar.sync 	0;
	setp.lt.s32 	%p8, %r1, 64;
	@%p8 bra 	$L__BB0_21;
	mul.wide.u32 	%rd68, %r1, 4;
	add.s64 	%rd69, %rd89, %rd68;
	ld.global.u32 	%r35, [%rd69];
	add.s32 	%r36, %r1, -64;
	mul.wide.u32 	%rd70, %r36, 4;
	add.s64 	%rd71, %rd89, %rd70;
	ld.global.u32 	%r37, [%rd71];
	add.s32 	%r38, %r37, %r35;
	add.s64 	%rd72, %rd90, %rd68;
	st.global.u32 	[%rd72], %r38;
	mov.u64 	%rd91, %rd90;
	bra.uni 	$L__BB0_22;
$L__BB0_21:
	add.s64 	%rd74, %rd89, %rd20;
	ld.global.u32 	%r39, [%rd74];
	add.s64 	%rd75, %rd90, %rd20;
	st.global.u32 	[%rd75], %r39;
	mov.u64 	%rd91, %rd89;
	mov.u64 	%rd89, %rd90;
$L__BB0_22:
	bar.sync 	0;
	add.s64 	%rd77, %rd91, %rd20;
	ld.global.u32 	%r40, [%rd77];
	add.s64 	%rd78, %rd89, %rd20;
	st.global.u32 	[%rd78], %r40;
	st.global.u32 	[%rd3], %r40;
$L__BB0_23:
	ret;

}


// ===== COMPILED SASS (sm_100) =====

	.target	sm_100

	.elftype	@"ET_EXEC"


//--------------------- .note.nv.tkinfo           --------------------------
	.section	.note.nv.tkinfo,"",@"SHT_NOTE"
	.sectionflags	@"SHF_NOTE_NV_TKINFO"
	.tkinfo
        /*0018*/ 	.word	0x00000002
        /*0030*/ 	.string	""
        /*0030*/ 	.string	"ptxas"
        /*0030*/ 	.string	"Cuda compilation tools, release 13.0, V13.0.88"
        /*0030*/ 	.string	"Build cuda_13.0.r13.0/compiler.36424714_0"
        /*0030*/ 	.string	"-arch sm_100 -m 64 "



//--------------------- .note.nv.cuinfo           --------------------------
	.section	.note.nv.cuinfo,"",@"SHT_NOTE"
	.sectionflags	@"SHF_NOTE_NV_CUINFO"
        /*0018*/ 	.short	0x0002
        /*001a*/ 	.short	0x0064
        /*001c*/ 	.short	0x0082
	.zero		2


//--------------------- .nv.info                  --------------------------
	.section	.nv.info,"",@"SHT_CUDA_INFO"
	.align	4


	//----- nvinfo : EIATTR_REGCOUNT
	.align		4
        /*0000*/ 	.byte	0x04, 0x2f
        /*0002*/ 	.short	(.L_1 - .L_0)
	.align		4
.L_0:
        /*0004*/ 	.word	index@(_Z4scanPiS_)
        /*0008*/ 	.word	0x0000001c


	//----- nvinfo : EIATTR_FRAME_SIZE
	.align		4
.L_1:
        /*000c*/ 	.byte	0x04, 0x11
        /*000e*/ 	.short	(.L_3 - .L_2)
	.align		4
.L_2:
        /*0010*/ 	.word	index@(_Z4scanPiS_)
        /*0014*/ 	.word	0x00000000


	//----- nvinfo : EIATTR_MIN_STACK_SIZE
	.align		4
.L_3:
        /*0018*/ 	.byte	0x04, 0x12
        /*001a*/ 	.short	(.L_5 - .L_4)
	.align		4
.L_4:
        /*001c*/ 	.word	index@(_Z4scanPiS_)
        /*0020*/ 	.word	0x00000000
.L_5:


//--------------------- .nv.compat                --------------------------
	.section	.nv.compat,"",@"SHT_CUDA_COMPAT_INFO"
	.align	4
        /*0000*/ 	.byte	0x02, 0x09, 0x00, 0x00, 0x02, 0x02, 0x01, 0x00, 0x02, 0x05, 0x05, 0x00, 0x03, 0x07, 0x01, 0x01
        /*0010*/ 	.byte	0x02, 0x03, 0x00, 0x00, 0x02, 0x06, 0x01, 0x00, 0x04, 0x0b, 0x08, 0x00, 0x09, 0x00, 0x00, 0x00
        /*0020*/ 	.byte	0x00, 0x00, 0x00, 0x00


//--------------------- .nv.info._Z4scanPiS_      --------------------------
	.section	.nv.info._Z4scanPiS_,"",@"SHT_CUDA_INFO"
	.sectionflags	@""
	.align	4


	//----- nvinfo : EIATTR_CUDA_API_VERSION
	.align		4
        /*0000*/ 	.byte	0x04, 0x37
        /*0002*/ 	.short	(.L_7 - .L_6)
.L_6:
        /*0004*/ 	.word	0x00000082


	//----- nvinfo : EIATTR_KPARAM_INFO
	.align		4
.L_7:
        /*0008*/ 	.byte	0x04, 0x17
        /*000a*/ 	.short	(.L_9 - .L_8)
.L_8:
        /*000c*/ 	.word	0x00000000
        /*0010*/ 	.short	0x0001
        /*0012*/ 	.short	0x0008
        /*0014*/ 	.byte	0x00, 0xf5, 0x21, 0x00


	//----- nvinfo : EIATTR_KPARAM_INFO
	.align		4
.L_9:
        /*0018*/ 	.byte	0x04, 0x17
        /*001a*/ 	.short	(.L_11 - .L_10)
.L_10:
        /*001c*/ 	.word	0x00000000
        /*0020*/ 	.short	0x0000
        /*0022*/ 	.short	0x0000
        /*0024*/ 	.byte	0x00, 0xf5, 0x21, 0x00


	//----- nvinfo : EIATTR_SPARSE_MMA_MASK
	.align		4
.L_11:
        /*0028*/ 	.byte	0x03, 0x50
        /*002a*/ 	.short	0x0000


	//----- nvinfo : EIATTR_MAXREG_COUNT
	.align		4
        /*002c*/ 	.byte	0x03, 0x1b
        /*002e*/ 	.short	0x00ff


	//----- nvinfo : EIATTR_NUM_BARRIERS
	.align		4
        /*0030*/ 	.byte	0x02, 0x4c
        /*0032*/ 	.byte	0x01
	.zero		1


	//----- nvinfo : EIATTR_MERCURY_ISA_VERSION
	.align		4
        /*0034*/ 	.byte	0x03, 0x5f
        /*0036*/ 	.short	0x0101


	//----- nvinfo : EIATTR_VRC_CTA_INIT_COUNT
	.align		4
        /*0038*/ 	.byte	0x02, 0x4a
	.zero		1
	.zero		1


	//----- nvinfo : EIATTR_EXIT_INSTR_OFFSETS
	.align		4
        /*003c*/ 	.byte	0x04, 0x1c
        /*003e*/ 	.short	(.L_13 - .L_12)


	//   ....[0]....
.L_12:
        /*0040*/ 	.word	0x00000060


	//   ....[1]....
        /*0044*/ 	.word	0x000009d0


	//----- nvinfo : EIATTR_CBANK_PARAM_SIZE
	.align		4
.L_13:
        /*0048*/ 	.byte	0x03, 0x19
        /*004a*/ 	.short	0x0010


	//----- nvinfo : EIATTR_PARAM_CBANK
	.align		4
        /*004c*/ 	.byte	0x04, 0x0a
        /*004e*/ 	.short	(.L_15 - .L_14)
	.align		4
.L_14:
        /*0050*/ 	.word	index@(.nv.constant0._Z4scanPiS_)
        /*0054*/ 	.short	0x0380
        /*0056*/ 	.short	0x0010


	//----- nvinfo : EIATTR_SW_WAR
	.align		4
.L_15:
        /*0058*/ 	.byte	0x04, 0x36
        /*005a*/ 	.short	(.L_17 - .L_16)
.L_16:
        /*005c*/ 	.word	0x00000008
.L_17:


//--------------------- .nv.callgraph             --------------------------
	.section	.nv.callgraph,"",@"SHT_CUDA_CALLGRAPH"
	.align	4
	.sectionentsize	8
	.align		4
        /*0000*/ 	.word	0x00000000
	.align		4
        /*0004*/ 	.word	0xffffffff
	.align		4
        /*0008*/ 	.word	0x00000000
	.align		4
        /*000c*/ 	.word	0xfffffffe
	.align		4
        /*0010*/ 	.word	0x00000000
	.align		4
        /*0014*/ 	.word	0xfffffffd
	.align		4
        /*0018*/ 	.word	0x00000000
	.align		4
        /*001c*/ 	.word	0xfffffffc


//--------------------- .text._Z4scanPiS_         --------------------------
	.section	.text._Z4scanPiS_,"ax",@progbits
	.align	128
        .global         _Z4scanPiS_
        .type           _Z4scanPiS_,@function
        .size           _Z4scanPiS_,(.L_x_1 - _Z4scanPiS_)
        .other          _Z4scanPiS_,@"STO_CUDA_ENTRY STV_DEFAULT"
_Z4scanPiS_:
.text._Z4scanPiS_:
[----:B------:R-:W-:Y:S01]  /*0000*/  LDC R1, c[0x0][0x37c] ;  /* 0x0000df00ff017b82 */ /* 0x000fe20000000800 */
[----:B------:R-:W0:Y:S07]  /*0010*/  S2R R0, SR_TID.X ;  /* 0x0000000000007919 */ /* 0x000e2e0000002100 */
[----:B------:R-:W0:Y:S08]  /*0020*/  S2UR UR4, SR_CTAID.X ;  /* 0x00000000000479c3 */ /* 0x000e300000002500 */
[----:B------:R-:W0:Y:S02]  /*0030*/  LDC R3, c[0x0][0x360] ;  /* 0x0000d800ff037b82 */ /* 0x000e240000000800 */
[----:B0-----:R-:W-:-:S05]  /*0040*/  IMAD R0, R3, UR4, R0 ;  /* 0x0000000403007c24 */ /* 0x001fca000f8e0200 */
[----:B------:R-:W-:-:S13]  /*0050*/  ISETP.GT.AND P0, PT, R0, 0x7f, PT ;  /* 0x0000007f0000780c */ /* 0x000fda0003f04270 */
[----:B------:R-:W-:Y:S05]  /*0060*/  @P0 EXIT ;  /* 0x000000000000094d */ /* 0x000fea0003800000 */
[----:B------:R-:W0:Y:S08]  /*0070*/  LDC.64 R10, c[0x0][0x380] ;  /* 0x0000e000ff0a7b82 */ /* 0x000e300000000a00 */
[----:B------:R-:W-:Y:S01]  /*0080*/  BAR.SYNC.DEFER_BLOCKING 0x0 ;  /* 0x0000000000007b1d */ /* 0x000fe20000010000 */
[----:B------:R-:W-:-:S05]  /*0090*/  ISETP.GT.AND P1, PT, R0, RZ, PT ;  /* 0x000000ff0000720c */ /* 0x000fca0003f24270 */
[----:B------:R-:W1:Y:S02]  /*00a0*/  LDCU.64 UR4, c[0x0][0x358] ;  /* 0x00006b00ff0477ac */ /* 0x000e640008000a00 */
[----:B------:R-:W2:Y:S01]  /*00b0*/  LDC.64 R12, c[0x0][0x388] ;  /* 0x0000e200ff0c7b82 */ /* 0x000ea20000000a00 */
[C---:B------:R-:W-:Y:S01]  /*00c0*/  ISETP.GE.AND P0, PT, R0.reuse, 0x2, PT ;  /* 0x000000020000780c */ /* 0x040fe20003f06270 */
[----:B------:R-:W3:Y:S04]  /*00d0*/  LDCU.64 UR6, c[0x0][0x388] ;  /* 0x00007100ff0677ac */ /* 0x000ee80008000a00 */
[----:B0-----:R-:W-:-:S05]  /*00e0*/  @!P1 IMAD.WIDE R6, R0, 0x4, R10 ;  /* 0x0000000400069825 */ /* 0x001fca00078e020a */
[----:B-1----:R-:W4:Y:S01]  /*00f0*/  @!P1 LDG.E R17, desc[UR4][R6.64] ;  /* 0x0000000406119981 */ /* 0x002f22000c1e1900 */
[C---:B------:R-:W-:Y:S01]  /*0100*/  @P1 IADD3 R5, PT, PT, R0.reuse, -0x1, RZ ;  /* 0xffffffff00051810 */ /* 0x040fe20007ffe0ff */
[----:B------:R-:W-:-:S04]  /*0110*/  @P1 IMAD.WIDE.U32 R8, R0, 0x4, R10 ;  /* 0x0000000400081825 */ /* 0x000fc800078e000a */
[----:B--2---:R-:W-:-:S04]  /*0120*/  IMAD.WIDE R2, R0, 0x4, R12 ;  /* 0x0000000400027825 */ /* 0x004fc800078e020c */
[----:B------:R-:W-:Y:S02]  /*0130*/  @P1 IMAD.WIDE.U32 R10, R5, 0x4, R10 ;  /* 0x00000004050a1825 */ /* 0x000fe400078e000a */
[----:B------:R-:W0:Y:S01]  /*0140*/  @!P1 LDC.64 R4, c[0x0][0x380] ;  /* 0x0000e000ff049b82 */ /* 0x000e220000000a00 */
[----:B----4-:R1:W-:Y:S04]  /*0150*/  @!P1 STG.E desc[UR4][R2.64], R17 ;  /* 0x0000001102009986 */ /* 0x0103e8000c101904 */
[----:B------:R-:W2:Y:S04]  /*0160*/  @P1 LDG.E R8, desc[UR4][R8.64] ;  /* 0x0000000408081981 */ /* 0x000ea8000c1e1900 */
[----:B------:R-:W2:Y:S01]  /*0170*/  @P1 LDG.E R11, desc[UR4][R10.64] ;  /* 0x000000040a0b1981 */ /* 0x000ea2000c1e1900 */
[----:B------:R-:W0:Y:S01]  /*0180*/  @P1 LDC.64 R4, c[0x0][0x388] ;  /* 0x0000e200ff041b82 */ /* 0x000e220000000a00 */
[C---:B------:R-:W-:Y:S01]  /*0190*/  @P1 IMAD.WIDE.U32 R6, R0.reuse, 0x4, R12 ;  /* 0x0000000400061825 */ /* 0x040fe200078e000c */
[----:B------:R-:W-:-:S05]  /*01a0*/  @P0 IADD3 R15, PT, PT, R0, -0x2, RZ ;  /* 0xfffffffe000f0810 */ /* 0x000fca0007ffe0ff */
[----:B0-----:R-:W-:-:S04]  /*01b0*/  @P0 IMAD.WIDE.U32 R14, R15, 0x4, R4 ;  /* 0x000000040f0e0825 */ /* 0x001fc800078e0004 */
[----:B------:R-:W-:Y:S01]  /*01c0*/  @P0 IMAD.WIDE.U32 R12, R0, 0x4, R4 ;  /* 0x00000004000c0825 */ /* 0x000fe200078e0004 */
[----:B--2---:R-:W-:-:S05]  /*01d0*/  @P1 IADD3 R19, PT, PT, R8, R11, RZ ;  /* 0x0000000b08131210 */ /* 0x004fca0007ffe0ff */
[----:B------:R0:W-:Y:S01]  /*01e0*/  @P1 STG.E desc[UR4][R6.64], R19 ;  /* 0x0000001306001986 */ /* 0x0001e2000c101904 */
[----:B------:R-:W-:Y:S06]  /*01f0*/  BAR.SYNC.DEFER_BLOCKING 0x0 ;  /* 0x0000000000007b1d */ /* 0x000fec0000010000 */
[----:B------:R-:W2:Y:S04]  /*0200*/  @P0 LDG.E R15, desc[UR4][R14.64] ;  /* 0x000000040e0f0981 */ /* 0x000ea8000c1e1900 */
[----:B------:R-:W2:Y:S01]  /*0210*/  @P0 LDG.E R12, desc[UR4][R12.64] ;  /* 0x000000040c0c0981 */ /* 0x000ea2000c1e1900 */
[----:B---3--:R-:W-:Y:S01]  /*0220*/  IMAD.U32 R8, RZ, RZ, UR6 ;  /* 0x00000006ff087e24 */ /* 0x008fe2000f8e00ff */
[----:B------:R-:W-:Y:S01]  /*0230*/  MOV R9, UR7 ;  /* 0x0000000700097c02 */ /* 0x000fe20008000f00 */
[----:B-1----:R-:W-:-:S04]  /*0240*/  @!P0 IMAD.WIDE R16, R0, 0x4, R4 ;  /* 0x0000000400108825 */ /* 0x002fc800078e0204 */
[----:B------:R-:W1:Y:S08]  /*0250*/  @P1 LDC R8, c[0x0][0x380] ;  /* 0x0000e000ff081b82 */ /* 0x000e700000000800 */
[----:B------:R-:W1:Y:S02]  /*0260*/  @P1 LDC R9, c[0x0][0x384] ;  /* 0x0000e100ff091b82 */ /* 0x000e640000000800 */
[----:B-1----:R-:W-:Y:S01]  /*0270*/  @P0 IMAD.WIDE.U32 R10, R0, 0x4, R8 ;  /* 0x00000004000a0825 */ /* 0x002fe200078e0008 */
[----:B--2---:R-:W-:-:S05]  /*0280*/  @P0 IADD3 R21, PT, PT, R12, R15, RZ ;  /* 0x0000000f0c150210 */ /* 0x004fca0007ffe0ff */
[----:B------:R1:W-:Y:S04]  /*0290*/  @P0 STG.E desc[UR4][R10.64], R21 ;  /* 0x000000150a000986 */ /* 0x0003e8000c101904 */
[----:B------:R-:W2:Y:S01]  /*02a0*/  @!P0 LDG.E R23, desc[UR4][R16.64] ;  /* 0x0000000410178981 */ /* 0x000ea2000c1e1900 */
[C---:B------:R-:W-:Y:S01]  /*02b0*/  @!P0 IMAD.WIDE R12, R0.reuse, 0x4, R8 ;  /* 0x00000004000c8825 */ /* 0x040fe200078e0208 */
[----:B------:R-:W-:Y:S02]  /*02c0*/  ISETP.GE.AND P1, PT, R0, 0x4, PT ;  /* 0x000000040000780c */ /* 0x000fe40003f26270 */
[----:B0-----:R-:W-:Y:S01]  /*02d0*/  @P0 MOV R6, R8 ;  /* 0x0000000800060202 */ /* 0x001fe20000000f00 */
[----:B------:R-:W-:Y:S01]  /*02e0*/  @P0 IMAD.MOV.U32 R7, RZ, RZ, R9 ;  /* 0x000000ffff070224 */ /* 0x000fe200078e0009 */
[----:B------:R-:W-:-:S02]  /*02f0*/  @!P0 MOV R6, R4 ;  /* 0x0000000400068202 */ /* 0x000fc40000000f00 */
[----:B------:R-:W-:-:S07]  /*0300*/  @!P0 MOV R7, R5 ;  /* 0x0000000500078202 */ /* 0x000fce0000000f00 */
[C---:B------:R-:W-:Y:S01]  /*0310*/  @P1 IADD3 R19, PT, PT, R0.reuse, -0x4, RZ ;  /* 0xfffffffc00131810 */ /* 0x040fe20007ffe0ff */
[----:B------:R-:W-:-:S04]  /*0320*/  @P1 IMAD.WIDE.U32 R14, R0, 0x4, R6 ;  /* 0x00000004000e1825 */ /* 0x000fc800078e0006 */
[----:B------:R-:W-:Y:S01]  /*0330*/  @P1 IMAD.WIDE.U32 R18, R19, 0x4, R6 ;  /* 0x0000000413121825 */ /* 0x000fe200078e0006 */
[----:B--2---:R0:W-:Y:S01]  /*0340*/  @!P0 STG.E desc[UR4][R12.64], R23 ;  /* 0x000000170c008986 */ /* 0x0041e2000c101904 */
[----:B------:R-:W-:Y:S06]  /*0350*/  BAR.SYNC.DEFER_BLOCKING 0x0 ;  /* 0x0000000000007b1d */ /* 0x000fec0000010000 */
[----:B------:R-:W2:Y:S04]  /*0360*/  @P1 LDG.E R19, desc[UR4][R18.64] ;  /* 0x0000000412131981 */ /* 0x000ea8000c1e1900 */
[----:B------:R-:W2:Y:S01]  /*0370*/  @P1 LDG.E R14, desc[UR4][R14.64] ;  /* 0x000000040e0e1981 */ /* 0x000ea2000c1e1900 */
[----:B------:R-:W-:Y:S01]  /*0380*/  @!P0 MOV R5, R9 ;  /* 0x0000000900058202 */ /* 0x000fe20000000f00 */
[----:B------:R-:W-:-:S02]  /*0390*/  @!P0 IMAD.MOV.U32 R4, RZ, RZ, R8 ;  /* 0x000000ffff048224 */ /* 0x000fc400078e0008 */
[----:B------:R-:W-:-:S04]  /*03a0*/  @!P1 IMAD.WIDE R16, R0, 0x4, R6 ;  /* 0x0000000400109825 */ /* 0x000fc800078e0206 */
[----:B-1----:R-:W-:Y:S01]  /*03b0*/  @P1 IMAD.WIDE.U32 R10, R0, 0x4, R4 ;  /* 0x00000004000a1825 */ /* 0x002fe200078e0004 */
[----:B--2---:R-:W-:-:S05]  /*03c0*/  @P1 IADD3 R21, PT, PT, R14, R19, RZ ;  /* 0x000000130e151210 */ /* 0x004fca0007ffe0ff */
[----:B------:R1:W-:Y:S04]  /*03d0*/  @P1 STG.E desc[UR4][R10.64], R21 ;  /* 0x000000150a001986 */ /* 0x0003e8000c101904 */
[----:B------:R-:W2:Y:S01]  /*03e0*/  @!P1 LDG.E R25, desc[UR4][R16.64] ;  /* 0x0000000410199981 */ /* 0x000ea2000c1e1900 */
[C---:B0-----:R-:W-:Y:S01]  /*03f0*/  @!P1 IMAD.WIDE R12, R0.reuse, 0x4, R4 ;  /* 0x00000004000c9825 */ /* 0x041fe200078e0204 */
[----:B------:R-:W-:Y:S02]  /*0400*/  ISETP.GE.AND P0, PT, R0, 0x8, PT ;  /* 0x000000080000780c */ /* 0x000fe40003f06270 */
[----:B------:R-:W-:Y:S01]  /*0410*/  @P1 MOV R8, R4 ;  /* 0x0000000400081202 */ /* 0x000fe20000000f00 */
        /* <DEDUP_REMOVED lines=39> */
[----:B------:R-:W-:Y:S02]  /*0690*/  @P1 MOV R6, R8 ;  /* 0x0000000800061202 */ /* 0x000fe40000000f00 */
[----:B------:R-:W-:-:S02]  /*06a0*/  @P1 MOV R7, R9 ;  /* 0x0000000900071202 */ /* 0x000fc40000000f00 */
[----:B------:R-:W-:Y:S02]  /*06b0*/  @!P1 MOV R6, R4 ;  /* 0x0000000400069202 */ /* 0x000fe40000000f00 */
[----:B------:R-:W-:-:S05]  /*06c0*/  @!P1 MOV R7, R5 ;  /* 0x0000000500079202 */ /* 0x000fca0000000f00 */
[C---:B------:R-:W-:Y:S02]  /*06d0*/  @P0 VIADD R23, R0.reuse, 0xffffffe0 ;  /* 0xffffffe000170836 */ /* 0x040fe40000000000 */
[----:B------:R-:W-:-:S04]  /*06e0*/  @P0 IMAD.WIDE.U32 R14, R0, 0x4, R6 ;  /* 0x00000004000e0825 */ /* 0x000fc800078e0006 */
[--C-:B------:R-:W-:Y:S01]  /*06f0*/  @P0 IMAD.WIDE.U32 R18, R23, 0x4, R6.reuse ;  /* 0x0000000417120825 */ /* 0x100fe200078e0006 */
[----:B--2---:R0:W-:Y:S01]  /*0700*/  @!P1 STG.E desc[UR4][R12.64], R25 ;  /* 0x000000190c009986 */ /* 0x0041e2000c101904 */
[----:B------:R-:W-:Y:S06]  /*0710*/  BAR.SYNC.DEFER_BLOCKING 0x0 ;  /* 0x0000000000007b1d */ /* 0x000fec0000010000 */
[----:B------:R-:W2:Y:S04]  /*0720*/  @P0 LDG.E R19, desc[UR4][R18.64] ;  /* 0x0000000412130981 */ /* 0x000ea8000c1e1900 */
[----:B------:R-:W2:Y:S01]  /*0730*/  @P0 LDG.E R14, desc[UR4][R14.64] ;  /* 0x000000040e0e0981 */ /* 0x000ea2000c1e1900 */
[----:B------:R-:W-:Y:S01]  /*0740*/  @!P1 MOV R4, R8 ;  /* 0x0000000800049202 */ /* 0x000fe20000000f00 */
[----:B------:R-:W-:Y:S01]  /*0750*/  @!P0 IMAD.WIDE R16, R0, 0x4, R6 ;  /* 0x0000000400108825 */ /* 0x000fe200078e0206 */
[----:B------:R-:W-:-:S03]  /*0760*/  @!P1 MOV R5, R9 ;  /* 0x0000000900059202 */ /* 0x000fc60000000f00 */
[----:B-1----:R-:W-:-:S04]  /*0770*/  @P0 IMAD.WIDE.U32 R10, R0, 0x4, R4 ;  /* 0x00000004000a0825 */ /* 0x002fc800078e0004 */
[----:B--2---:R-:W-:-:S05]  /*0780*/  @P0 IMAD.IADD R21, R14, 0x1, R19 ;  /* 0x000000010e150824 */ /* 0x004fca00078e0213 */
[----:B------:R1:W-:Y:S04]  /*0790*/  @P0 STG.E desc[UR4][R10.64], R21 ;  /* 0x000000150a000986 */ /* 0x0003e8000c101904 */
[----:B------:R-:W2:Y:S01]  /*07a0*/  @!P0 LDG.E R23, desc[UR4][R16.64] ;  /* 0x0000000410178981 */ /* 0x000ea2000c1e1900 */
[C---:B0-----:R-:W-:Y:S01]  /*07b0*/  @!P0 IMAD.WIDE R12, R0.reuse, 0x4, R4 ;  /* 0x00000004000c8825 */ /* 0x041fe200078e0204 */
[----:B------:R-:W-:Y:S02]  /*07c0*/  ISETP.GE.AND P1, PT, R0, 0x40, PT ;  /* 0x000000400000780c */ /* 0x000fe40003f26270 */
[----:B------:R-:W-:Y:S02]  /*07d0*/  @P0 MOV R8, R4 ;  /* 0x0000000400080202 */ /* 0x000fe40000000f00 */
[----:B------:R-:W-:Y:S01]  /*07e0*/  @P0 MOV R9, R5 ;  /* 0x0000000500090202 */ /* 0x000fe20000000f00 */
[----:B------:R-:W-:Y:S01]  /*07f0*/  @!P0 IMAD.MOV.U32 R9, RZ, RZ, R7 ;  /* 0x000000ffff098224 */ /* 0x000fe200078e0007 */
[----:B------:R-:W-:-:S07]  /*0800*/  @!P0 MOV R8, R6 ;  /* 0x0000000600088202 */ /* 0x000fce0000000f00 */
[C---:B------:R-:W-:Y:S01]  /*0810*/  @P1 IADD3 R25, PT, PT, R0.reuse, -0x40, RZ ;  /* 0xffffffc000191810 */ /* 0x040fe20007ffe0ff */
[----:B------:R-:W-:-:S04]  /*0820*/  @P1 IMAD.WIDE.U32 R14, R0, 0x4, R8 ;  /* 0x00000004000e1825 */ /* 0x000fc800078e0008 */
[--C-:B------:R-:W-:Y:S01]  /*0830*/  @P1 IMAD.WIDE.U32 R18, R25, 0x4, R8.reuse ;  /* 0x0000000419121825 */ /* 0x100fe200078e0008 */
[----:B--2---:R0:W-:Y:S01]  /*0840*/  @!P0 STG.E desc[UR4][R12.64], R23 ;  /* 0x000000170c008986 */ /* 0x0041e2000c101904 */
[----:B------:R-:W-:Y:S06]  /*0850*/  BAR.SYNC.DEFER_BLOCKING 0x0 ;  /* 0x0000000000007b1d */ /* 0x000fec0000010000 */
[----:B------:R-:W1:Y:S04]  /*0860*/  @P1 LDG.E R19, desc[UR4][R18.64] ;  /* 0x0000000412131981 */ /* 0x000e68000c1e1900 */
[----:B------:R-:W1:Y:S01]  /*0870*/  @P1 LDG.E R14, desc[UR4][R14.64] ;  /* 0x000000040e0e1981 */ /* 0x000e62000c1e1900 */
[----:B------:R-:W-:Y:S01]  /*0880*/  @!P0 MOV R6, R4 ;  /* 0x0000000400068202 */ /* 0x000fe20000000f00 */
[----:B------:R-:W-:Y:S01]  /*0890*/  @!P1 IMAD.WIDE R16, R0, 0x4, R8 ;  /* 0x0000000400109825 */ /* 0x000fe200078e0208 */
[----:B------:R-:W-:-:S03]  /*08a0*/  @!P0 MOV R7, R5 ;  /* 0x0000000500078202 */ /* 0x000fc60000000f00 */
[----:B------:R-:W-:Y:S01]  /*08b0*/  @P1 IMAD.WIDE.U32 R4, R0, 0x4, R6 ;  /* 0x0000000400041825 */ /* 0x000fe200078e0006 */
[----:B-1----:R-:W-:-:S05]  /*08c0*/  @P1 IADD3 R21, PT, PT, R14, R19, RZ ;  /* 0x000000130e151210 */ /* 0x002fca0007ffe0ff */
[----:B------:R-:W-:Y:S04]  /*08d0*/  @P1 STG.E desc[UR4][R4.64], R21 ;  /* 0x0000001504001986 */ /* 0x000fe8000c101904 */
[----:B------:R-:W2:Y:S01]  /*08e0*/  @!P1 LDG.E R17, desc[UR4][R16.64] ;  /* 0x0000000410119981 */ /* 0x000ea2000c1e1900 */
[----:B0-----:R-:W-:Y:S01]  /*08f0*/  @!P1 IMAD.WIDE R12, R0, 0x4, R6 ;  /* 0x00000004000c9825 */ /* 0x001fe200078e0206 */
[----:B------:R-:W-:Y:S02]  /*0900*/  @P1 MOV R10, R6 ;  /* 0x00000006000a1202 */ /* 0x000fe40000000f00 */
[----:B------:R-:W-:Y:S01]  /*0910*/  @!P1 MOV R10, R8 ;  /* 0x00000008000a9202 */ /* 0x000fe20000000f00 */
[----:B------:R-:W-:Y:S01]  /*0920*/  @P1 IMAD.MOV.U32 R11, RZ, RZ, R7 ;  /* 0x000000ffff0b1224 */ /* 0x000fe200078e0007 */
[----:B------:R-:W-:-:S03]  /*0930*/  @!P1 MOV R11, R9 ;  /* 0x00000009000b9202 */ /* 0x000fc60000000f00 */
[----:B------:R-:W-:Y:S01]  /*0940*/  IMAD.WIDE R10, R0, 0x4, R10 ;  /* 0x00000004000a7825 */ /* 0x000fe200078e020a */
[----:B--2---:R-:W-:Y:S01]  /*0950*/  @!P1 STG.E desc[UR4][R12.64], R17 ;  /* 0x000000110c009986 */ /* 0x004fe2000c101904 */
[----:B------:R-:W-:Y:S06]  /*0960*/  BAR.SYNC.DEFER_BLOCKING 0x0 ;  /* 0x0000000000007b1d */ /* 0x000fec0000010000 */
[----:B------:R-:W2:Y:S01]  /*0970*/  LDG.E R11, desc[UR4][R10.64] ;  /* 0x000000040a0b7981 */ /* 0x000ea2000c1e1900 */
[----:B------:R-:W-:Y:S02]  /*0980*/  @!P1 MOV R8, R6 ;  /* 0x0000000600089202 */ /* 0x000fe40000000f00 */
[----:B------:R-:W-:-:S03]  /*0990*/  @!P1 MOV R9, R7 ;  /* 0x0000000700099202 */ /* 0x000fc60000000f00 */
[----:B------:R-:W-:-:S05]  /*09a0*/  IMAD.WIDE R8, R0, 0x4, R8 ;  /* 0x0000000400087825 */ /* 0x000fca00078e0208 */
[----:B--2---:R-:W-:Y:S04]  /*09b0*/  STG.E desc[UR4][R8.64], R11 ;  /* 0x0000000b08007986 */ /* 0x004fe8000c101904 */
[----:B------:R-:W-:Y:S01]  /*09c0*/  STG.E desc[UR4][R2.64], R11 ;  /* 0x0000000b02007986 */ /* 0x000fe2000c101904 */
[----:B------:R-:W-:Y:S05]  /*09d0*/  EXIT ;  /* 0x000000000000794d */ /* 0x000fea0003800000 */
.L_x_0:
[----:B------:R-:W-:-:S00]  /*09e0*/  BRA `(.L_x_0) ;  /* 0xfffffffc00fc7947 */ /* 0x000fc0000383ffff */
[----:B------:R-:W-:-:S00]  /*09f0*/  NOP ;  /* 0x0000000000007918 */ /* 0x000fc00000000000 */
        /* <DEDUP_REMOVED lines=8> */
.L_x_1:


//--------------------- .nv.shared.reserved.0     --------------------------
	.section	.nv.shared.reserved.0,"aw",@nobits
	.weak		__nv_reservedSMEM_offset_0_alias
	.size		__nv_reservedSMEM_offset_0_alias, 0, 64
	.other		__nv_reservedSMEM_offset_0_alias,@"STO_CUDA_RESERVED_SHARED STV_DEFAULT"
__nv_reservedSMEM_offset_0_alias:
	.zero		0
	.zero		64


//--------------------- .nv.constant0._Z4scanPiS_ --------------------------
	.section	.nv.constant0._Z4scanPiS_,"a",@progbits
	.sectionflags	@""
	.align	4
.nv.constant0._Z4scanPiS_:
	.zero		912


//--------------------- SYMBOLS --------------------------

	.type		.nv.reservedSmem.offset0,@object
	.size		.nv.reservedSmem.offset0,0x4
